	.headerflags	@"EF_CUDA_TEXMODE_UNIFIED EF_CUDA_64BIT_ADDRESS EF_CUDA_ACCELERATORS EF_CUDA_SM90 EF_CUDA_VIRTUAL_SM(EF_CUDA_SM90)"
	.elftype	@"ET_EXEC"


//--------------------- .nv.info                  --------------------------
	.section	.nv.info,"",@"SHT_CUDA_INFO"
	.align	4


	//----- nvinfo : EIATTR_REGCOUNT
	.align		4
        /*0000*/ 	.byte	0x04, 0x2f
        /*0002*/ 	.short	(.L_1 - .L_0)
	.align		4
.L_0:
        /*0004*/ 	.word	index@(triton_poi_fused_cat_0)
        /*0008*/ 	.word	0x00000012


	//----- nvinfo : EIATTR_MIN_STACK_SIZE
	.align		4
.L_1:
        /*000c*/ 	.byte	0x04, 0x12
        /*000e*/ 	.short	(.L_3 - .L_2)
	.align		4
.L_2:
        /*0010*/ 	.word	index@(triton_poi_fused_cat_0)
        /*0014*/ 	.word	0x00000000


	//----- nvinfo : EIATTR_FRAME_SIZE
	.align		4
.L_3:
        /*0018*/ 	.byte	0x04, 0x11
        /*001a*/ 	.short	(.L_5 - .L_4)
	.align		4
.L_4:
        /*001c*/ 	.word	index@(triton_poi_fused_cat_0)
        /*0020*/ 	.word	0x00000000


	//----- nvinfo : EIATTR_MIN_STACK_SIZE
	.align		4
.L_5:
        /*0024*/ 	.byte	0x04, 0x12
        /*0026*/ 	.short	(.L_7 - .L_6)
	.align		4
.L_6:
        /*0028*/ 	.word	index@(triton_poi_fused_cat_0)
        /*002c*/ 	.word	0x00000000
.L_7:


//--------------------- .nv.info.triton_poi_fused_cat_0 --------------------------
	.section	.nv.info.triton_poi_fused_cat_0,"",@"SHT_CUDA_INFO"
	.sectionflags	@""
	.align	4


	//----- nvinfo : EIATTR_CUDA_API_VERSION
	.align		4
        /*0000*/ 	.byte	0x04, 0x37
        /*0002*/ 	.short	(.L_9 - .L_8)
.L_8:
        /*0004*/ 	.word	0x0000007c


	//----- nvinfo : EIATTR_KPARAM_INFO
	.align		4
.L_9:
        /*0008*/ 	.byte	0x04, 0x17
        /*000a*/ 	.short	(.L_11 - .L_10)
.L_10:
        /*000c*/ 	.word	0x00000000
        /*0010*/ 	.short	0x0002
        /*0012*/ 	.short	0x0010
        /*0014*/ 	.byte	0x00, 0xf0, 0x11, 0x00


	//----- nvinfo : EIATTR_KPARAM_INFO
	.align		4
.L_11:
        /*0018*/ 	.byte	0x04, 0x17
        /*001a*/ 	.short	(.L_13 - .L_12)
.L_12:
        /*001c*/ 	.word	0x00000000
        /*0020*/ 	.short	0x0001
        /*0022*/ 	.short	0x0008
        /*0024*/ 	.byte	0x00, 0xf4, 0x21, 0x00


	//----- nvinfo : EIATTR_KPARAM_INFO
	.align		4
.L_13:
        /*0028*/ 	.byte	0x04, 0x17
        /*002a*/ 	.short	(.L_15 - .L_14)
.L_14:
        /*002c*/ 	.word	0x00000000
        /*0030*/ 	.short	0x0000
        /*0032*/ 	.short	0x0000
        /*0034*/ 	.byte	0x00, 0xf4, 0x21, 0x00


	//----- nvinfo : EIATTR_SPARSE_MMA_MASK
	.align		4
.L_15:
        /*0038*/ 	.byte	0x03, 0x50
        /*003a*/ 	.short	0x0000


	//----- nvinfo : EIATTR_MAXREG_COUNT
	.align		4
        /*003c*/ 	.byte	0x03, 0x1b
        /*003e*/ 	.short	0x00ff


	//----- nvinfo : EIATTR_EXIT_INSTR_OFFSETS
	.align		4
        /*0040*/ 	.byte	0x04, 0x1c
        /*0042*/ 	.short	(.L_17 - .L_16)


	//   ....[0]....
.L_16:
        /*0044*/ 	.word	0x00000310


	//   ....[1]....
        /*0048*/ 	.word	0x00000330


	//----- nvinfo : EIATTR_REQNTID
	.align		4
.L_17:
        /*004c*/ 	.byte	0x04, 0x10
        /*004e*/ 	.short	(.L_19 - .L_18)
.L_18:
        /*0050*/ 	.word	0x00000080
        /*0054*/ 	.word	0x00000001
        /*0058*/ 	.word	0x00000001


	//----- nvinfo : EIATTR_CBANK_PARAM_SIZE
	.align		4
.L_19:
        /*005c*/ 	.byte	0x03, 0x19
        /*005e*/ 	.short	0x0014


	//----- nvinfo : EIATTR_PARAM_CBANK
	.align		4
        /*0060*/ 	.byte	0x04, 0x0a
        /*0062*/ 	.short	(.L_21 - .L_20)
	.align		4
.L_20:
        /*0064*/ 	.word	index@(.nv.constant0.triton_poi_fused_cat_0)
        /*0068*/ 	.short	0x0210
        /*006a*/ 	.short	0x0014


	//----- nvinfo : EIATTR_SW_WAR
	.align		4
.L_21:
        /*006c*/ 	.byte	0x04, 0x36
        /*006e*/ 	.short	(.L_23 - .L_22)
.L_22:
        /*0070*/ 	.word	0x00000008
.L_23:


//--------------------- .nv.callgraph             --------------------------
	.section	.nv.callgraph,"",@"SHT_CUDA_CALLGRAPH"
	.align	4
	.sectionentsize	8
	.align		4
        /*0000*/ 	.word	0x00000000
	.align		4
        /*0004*/ 	.word	0xffffffff
	.align		4
        /*0008*/ 	.word	0x00000000
	.align		4
        /*000c*/ 	.word	0xfffffffe
	.align		4
        /*0010*/ 	.word	0x00000000
	.align		4
        /*0014*/ 	.word	0xfffffffd
	.align		4
        /*0018*/ 	.word	0x00000000
	.align		4
        /*001c*/ 	.word	0xfffffffc


//--------------------- .text.triton_poi_fused_cat_0 --------------------------
	.section	.text.triton_poi_fused_cat_0,"ax",@progbits
	.align	128
        .global         triton_poi_fused_cat_0
        .type           triton_poi_fused_cat_0,@function
        .size           triton_poi_fused_cat_0,(.L_x_1 - triton_poi_fused_cat_0)
        .other          triton_poi_fused_cat_0,@"STO_CUDA_ENTRY STV_DEFAULT"
triton_poi_fused_cat_0:
.text.triton_poi_fused_cat_0:
[----:B------:R-:W0:Y:S02]  /*0000*/  LDC R1, c[0x0][0x28] ;  /* 0x00000a00ff017b82 */ /* 0x000e240000000800 */
[----:B------:R-:W1:Y:S01]  /*0010*/  S2R R0, SR_TID.X ;  /* 0x0000000000007919 */ /* 0x000e620000002100 */
[----:B------:R-:W-:Y:S01]  /*0020*/  IMAD.MOV.U32 R6, RZ, RZ, RZ ;  /* 0x000000ffff067224 */ /* 0x000fe200078e00ff */
[----:B------:R-:W2:Y:S01]  /*0030*/  LDC.64 R4, c[0x0][0x210] ;  /* 0x00008400ff047b82 */ /* 0x000ea20000000a00 */
[----:B------:R-:W-:Y:S01]  /*0040*/  CS2R R12, SRZ ;  /* 0x00000000000c7805 */ /* 0x000fe2000001ff00 */
[----:B------:R-:W3:Y:S01]  /*0050*/  S2R R3, SR_CTAID.X ;  /* 0x0000000000037919 */ /* 0x000ee20000002500 */
[----:B------:R-:W-:Y:S01]  /*0060*/  ULDC.64 UR4, c[0x0][0x208] ;  /* 0x0000820000047ab9 */ /* 0x000fe20000000a00 */
[----:B-1----:R-:W-:-:S05]  /*0070*/  IMAD.SHL.U32 R0, R0, 0x2, RZ ;  /* 0x0000000200007824 */ /* 0x002fca00078e00ff */
[----:B------:R-:W-:-:S05]  /*0080*/  LOP3.LUT R0, R0, 0xfe, RZ, 0xc0, !PT ;  /* 0x000000fe00007812 */ /* 0x000fca00078ec0ff */
[----:B---3--:R-:W-:-:S05]  /*0090*/  IMAD R3, R3, 0x100, R0 ;  /* 0x0000010003037824 */ /* 0x008fca00078e0200 */
[----:B------:R-:W-:Y:S02]  /*00a0*/  SHF.R.S32.HI R2, RZ, 0x1f, R3 ;  /* 0x0000001fff027819 */ /* 0x000fe40000011403 */
[----:B------:R-:W-:Y:S02]  /*00b0*/  ISETP.GE.AND P3, PT, R3, 0x1c0, PT ;  /* 0x000001c00300780c */ /* 0x000fe40003f66270 */
[----:B------:R-:W-:Y:S01]  /*00c0*/  LEA.HI R0, R2, R3, RZ, 0x2 ;  /* 0x0000000302007211 */ /* 0x000fe200078f10ff */
[----:B------:R-:W-:-:S03]  /*00d0*/  IMAD.MOV.U32 R2, RZ, RZ, RZ ;  /* 0x000000ffff027224 */ /* 0x000fc600078e00ff */
[----:B------:R-:W-:Y:S01]  /*00e0*/  SHF.R.S32.HI R7, RZ, 0x2, R0 ;  /* 0x00000002ff077819 */ /* 0x000fe20000011400 */
[----:B------:R-:W-:Y:S01]  /*00f0*/  IMAD.HI R8, R3, -0x6db6db6d, R2 ;  /* 0x9249249303087827 */ /* 0x000fe200078e0202 */
[----:B------:R-:W-:-:S03]  /*0100*/  LOP3.LUT R2, R0, 0xfffffffc, RZ, 0xc0, !PT ;  /* 0xfffffffc00027812 */ /* 0x000fc600078ec0ff */
[----:B------:R-:W-:Y:S01]  /*0110*/  IMAD.HI R6, R7, -0x6db6db6d, R6 ;  /* 0x9249249307067827 */ /* 0x000fe200078e0206 */
[----:B------:R-:W-:-:S03]  /*0120*/  SHF.R.U32.HI R11, RZ, 0x1f, R8 ;  /* 0x0000001fff0b7819 */ /* 0x000fc60000011608 */
[----:B------:R-:W-:Y:S01]  /*0130*/  IMAD.IADD R2, R3, 0x1, -R2 ;  /* 0x0000000103027824 */ /* 0x000fe200078e0a02 */
[----:B------:R-:W-:Y:S02]  /*0140*/  SHF.R.U32.HI R9, RZ, 0x1f, R6 ;  /* 0x0000001fff097819 */ /* 0x000fe40000011606 */
[----:B------:R-:W-:Y:S02]  /*0150*/  LEA.HI.SX32 R11, R8, R11, 0x1a ;  /* 0x0000000b080b7211 */ /* 0x000fe400078fd2ff */
[----:B------:R-:W-:-:S03]  /*0160*/  LEA.HI.SX32 R9, R6, R9, 0x1c ;  /* 0x0000000906097211 */ /* 0x000fc600078fe2ff */
[----:B------:R-:W-:Y:S02]  /*0170*/  IMAD R11, R11, 0x10, R2 ;  /* 0x000000100b0b7824 */ /* 0x000fe400078e0202 */
[----:B------:R-:W-:Y:S02]  /*0180*/  IMAD R9, R9, -0x1c, R7 ;  /* 0xffffffe409097824 */ /* 0x000fe400078e0207 */
[----:B--2---:R-:W-:-:S03]  /*0190*/  IMAD.WIDE R4, R11, 0x4, R4 ;  /* 0x000000040b047825 */ /* 0x004fc600078e0204 */
[C---:B------:R-:W-:Y:S01]  /*01a0*/  LOP3.LUT R0, R9.reuse, 0xfffffffc, RZ, 0xc0, !PT ;  /* 0xfffffffc09007812 */ /* 0x040fe200078ec0ff */
[C---:B------:R-:W-:Y:S01]  /*01b0*/  IMAD.SHL.U32 R7, R9.reuse, 0x4, RZ ;  /* 0x0000000409077824 */ /* 0x040fe200078e00ff */
[----:B------:R-:W-:Y:S02]  /*01c0*/  ISETP.GE.AND P4, PT, R9, 0xc, PT ;  /* 0x0000000c0900780c */ /* 0x000fe40003f86270 */
[----:B------:R-:W-:Y:S01]  /*01d0*/  ISETP.NE.AND P5, PT, R0, 0xc, PT ;  /* 0x0000000c0000780c */ /* 0x000fe20003fa5270 */
[----:B------:R-:W-:Y:S01]  /*01e0*/  IMAD.WIDE R6, R7, 0x4, R4 ;  /* 0x0000000407067825 */ /* 0x000fe200078e0204 */
[----:B------:R-:W-:Y:S02]  /*01f0*/  ISETP.GT.AND P2, PT, R9, 0xf, !P3 ;  /* 0x0000000f0900780c */ /* 0x000fe40005f44270 */
[----:B------:R-:W-:Y:S02]  /*0200*/  ISETP.LT.AND P1, PT, R3, 0x1c0, !P5 ;  /* 0x000001c00300780c */ /* 0x000fe40006f21270 */
[----:B------:R-:W-:-:S02]  /*0210*/  CS2R R14, SRZ ;  /* 0x00000000000e7805 */ /* 0x000fc4000001ff00 */
[C---:B------:R-:W-:Y:S02]  /*0220*/  ISETP.LT.AND P0, PT, R3.reuse, 0x1c0, !P4 ;  /* 0x000001c00300780c */ /* 0x040fe40006701270 */
[----:B------:R-:W-:Y:S01]  /*0230*/  CS2R R10, SRZ ;  /* 0x00000000000a7805 */ /* 0x000fe2000001ff00 */
[----:B------:R-:W1:Y:S04]  /*0240*/  LDC.64 R8, c[0x0][0x218] ;  /* 0x00008600ff087b82 */ /* 0x000e680000000a00 */
[----:B------:R-:W2:Y:S04]  /*0250*/  @P2 LDG.E.EL.64 R14, desc[UR4][R4.64+0x30] ;  /* 0x00003004040e2981 */ /* 0x000ea8000c2e1b00 */
[----:B------:R-:W3:Y:S04]  /*0260*/  @P1 LDG.E.64 R12, desc[UR4][R6.64+-0xc0] ;  /* 0xffff4004060c1981 */ /* 0x000ee8000c1e1b00 */
[----:B------:R-:W4:Y:S01]  /*0270*/  @P0 LDG.E.EL.64 R10, desc[UR4][R4.64] ;  /* 0x00000004040a0981 */ /* 0x000f22000c2e1b00 */
[----:B-1----:R-:W-:Y:S01]  /*0280*/  IMAD.WIDE R2, R3, 0x4, R8 ;  /* 0x0000000403027825 */ /* 0x002fe200078e0208 */
[----:B---3--:R-:W-:-:S02]  /*0290*/  SEL R12, R12, RZ, P1 ;  /* 0x000000ff0c0c7207 */ /* 0x008fc40000800000 */
[----:B------:R-:W-:Y:S02]  /*02a0*/  SEL R13, R13, RZ, P1 ;  /* 0x000000ff0d0d7207 */ /* 0x000fe40000800000 */
[----:B--2---:R-:W-:Y:S02]  /*02b0*/  @P5 SEL R12, R14, RZ, P2 ;  /* 0x000000ff0e0c5207 */ /* 0x004fe40001000000 */
[----:B------:R-:W-:Y:S02]  /*02c0*/  @P5 SEL R13, R15, RZ, P2 ;  /* 0x000000ff0f0d5207 */ /* 0x000fe40001000000 */
[----:B----4-:R-:W-:Y:S02]  /*02d0*/  SEL R7, R10, RZ, P0 ;  /* 0x000000ff0a077207 */ /* 0x010fe40000000000 */
[----:B------:R-:W-:Y:S02]  /*02e0*/  SEL R0, R11, RZ, P0 ;  /* 0x000000ff0b007207 */ /* 0x000fe40000000000 */
[----:B------:R-:W-:-:S02]  /*02f0*/  SEL R12, R7, R12, !P4 ;  /* 0x0000000c070c7207 */ /* 0x000fc40006000000 */
[----:B------:R-:W-:Y:S01]  /*0300*/  SEL R13, R0, R13, !P4 ;  /* 0x0000000d000d7207 */ /* 0x000fe20006000000 */
[----:B------:R-:W-:Y:S06]  /*0310*/  @P3 EXIT ;  /* 0x000000000000394d */ /* 0x000fec0003800000 */
[----:B------:R-:W-:Y:S01]  /*0320*/  STG.E.64 desc[UR4][R2.64], R12 ;  /* 0x0000000c02007986 */ /* 0x000fe2000c101b04 */
[----:B------:R-:W-:Y:S05]  /*0330*/  EXIT ;  /* 0x000000000000794d */ /* 0x000fea0003800000 */
.L_x_0:
[----:B------:R-:W-:-:S00]  /*0340*/  BRA `(.L_x_0) ;  /* 0xfffffffc00fc7947 */ /* 0x000fc0000383ffff */
[----:B------:R-:W-:-:S00]  /*0350*/  NOP ;  /* 0x0000000000007918 */ /* 0x000fc00000000000 */
        /* <DEDUP_REMOVED lines=10> */
.L_x_1:


//--------------------- .nv.constant0.triton_poi_fused_cat_0 --------------------------
	.section	.nv.constant0.triton_poi_fused_cat_0,"a",@progbits
	.sectionflags	@""
	.align	4
.nv.constant0.triton_poi_fused_cat_0:
	.zero		548
